//
// Generated by NVIDIA NVVM Compiler
//
// Compiler Build ID: CL-36424714
// Cuda compilation tools, release 13.0, V13.0.88
// Based on NVVM 20.0.0
//

.version 9.0
.target sm_100
.address_size 64

	// .globl	_Z3addiPfS_
.extern .func  (.param .b32 func_retval0) vprintf
(
	.param .b64 vprintf_param_0,
	.param .b64 vprintf_param_1
)
;
.global .align 1 .b8 $str[33] = {72, 101, 108, 108, 111, 32, 102, 114, 111, 109, 32, 71, 80, 85, 33, 32, 98, 108, 111, 99, 107, 68, 105, 109, 46, 120, 32, 61, 32, 37, 100, 10};
.global .align 1 .b8 $str$1[32] = {72, 101, 108, 108, 111, 32, 102, 114, 111, 109, 32, 71, 80, 85, 33, 32, 103, 114, 105, 100, 68, 105, 109, 46, 120, 32, 61, 32, 37, 100, 10};
.global .align 1 .b8 $str$2[29] = {72, 101, 108, 108, 111, 32, 102, 114, 111, 109, 32, 71, 80, 85, 33, 32, 115, 116, 114, 105, 100, 101, 32, 61, 32, 37, 100, 10};

.visible .entry _Z3addiPfS_(
	.param .u32 _Z3addiPfS__param_0,
	.param .u64 .ptr .align 1 _Z3addiPfS__param_1,
	.param .u64 .ptr .align 1 _Z3addiPfS__param_2
)
{
	.local .align 8 .b8 	__local_depot0[8];
	.reg .b64 	%SP;
	.reg .b64 	%SPL;
	.reg .pred 	%p<8>;
	.reg .b32 	%r<37>;
	.reg .b32 	%f<16>;
	.reg .b64 	%rd<26>;

	mov.u64 	%SPL, __local_depot0;
	cvta.local.u64 	%SP, %SPL;
	ld.param.u32 	%r14, [_Z3addiPfS__param_0];
	ld.param.u64 	%rd3, [_Z3addiPfS__param_1];
	ld.param.u64 	%rd4, [_Z3addiPfS__param_2];
	cvta.to.global.u64 	%rd1, %rd4;
	cvta.to.global.u64 	%rd2, %rd3;
	mov.u32 	%r15, %ctaid.x;
	mov.u32 	%r1, %ntid.x;
	mov.u32 	%r16, %tid.x;
	mad.lo.s32 	%r35, %r15, %r1, %r16;
	mov.u32 	%r3, %nctaid.x;
	mul.lo.s32 	%r4, %r1, %r3;
	setp.ne.s32 	%p1, %r35, 0;
	@%p1 bra 	$L__BB0_2;
	add.u64 	%rd5, %SP, 0;
	add.u64 	%rd6, %SPL, 0;
	st.local.u32 	[%rd6], %r1;
	mov.u64 	%rd7, $str;
	cvta.global.u64 	%rd8, %rd7;
	{ // callseq 0, 0
	.param .b64 param0;
	st.param.b64 	[param0], %rd8;
	.param .b64 param1;
	st.param.b64 	[param1], %rd5;
	.param .b32 retval0;
	call.uni (retval0), 
	vprintf, 
	(
	param0, 
	param1
	);
	ld.param.b32 	%r17, [retval0];
	} // callseq 0
	st.local.u32 	[%rd6], %r3;
	mov.u64 	%rd9, $str$1;
	cvta.global.u64 	%rd10, %rd9;
	{ // callseq 1, 0
	.param .b64 param0;
	st.param.b64 	[param0], %rd10;
	.param .b64 param1;
	st.param.b64 	[param1], %rd5;
	.param .b32 retval0;
	call.uni (retval0), 
	vprintf, 
	(
	param0, 
	param1
	);
	ld.param.b32 	%r19, [retval0];
	} // callseq 1
	st.local.u32 	[%rd6], %r4;
	mov.u64 	%rd11, $str$2;
	cvta.global.u64 	%rd12, %rd11;
	{ // callseq 2, 0
	.param .b64 param0;
	st.param.b64 	[param0], %rd12;
	.param .b64 param1;
	st.param.b64 	[param1], %rd5;
	.param .b32 retval0;
	call.uni (retval0), 
	vprintf, 
	(
	param0, 
	param1
	);
	ld.param.b32 	%r21, [retval0];
	} // callseq 2
$L__BB0_2:
	setp.ge.s32 	%p2, %r35, %r14;
	@%p2 bra 	$L__BB0_9;
	add.s32 	%r23, %r35, %r4;
	max.s32 	%r24, %r14, %r23;
	setp.lt.s32 	%p3, %r23, %r14;
	selp.u32 	%r25, 1, 0, %p3;
	add.s32 	%r26, %r23, %r25;
	sub.s32 	%r27, %r24, %r26;
	div.u32 	%r28, %r27, %r4;
	add.s32 	%r5, %r28, %r25;
	and.b32  	%r29, %r5, 3;
	setp.eq.s32 	%p4, %r29, 3;
	@%p4 bra 	$L__BB0_6;
	add.s32 	%r30, %r5, 1;
	and.b32  	%r31, %r30, 3;
	neg.s32 	%r33, %r31;
$L__BB0_5:
	.pragma "nounroll";
	mul.wide.s32 	%rd13, %r35, 4;
	add.s64 	%rd14, %rd1, %rd13;
	add.s64 	%rd15, %rd2, %rd13;
	ld.global.f32 	%f1, [%rd15];
	ld.global.f32 	%f2, [%rd14];
	add.f32 	%f3, %f1, %f2;
	st.global.f32 	[%rd14], %f3;
	add.s32 	%r35, %r35, %r4;
	add.s32 	%r33, %r33, 1;
	setp.ne.s32 	%p5, %r33, 0;
	@%p5 bra 	$L__BB0_5;
$L__BB0_6:
	setp.lt.u32 	%p6, %r5, 3;
	@%p6 bra 	$L__BB0_9;
	mul.wide.s32 	%rd19, %r4, 4;
	shl.b32 	%r32, %r4, 2;
$L__BB0_8:
	mul.wide.s32 	%rd16, %r35, 4;
	add.s64 	%rd17, %rd2, %rd16;
	ld.global.f32 	%f4, [%rd17];
	add.s64 	%rd18, %rd1, %rd16;
	ld.global.f32 	%f5, [%rd18];
	add.f32 	%f6, %f4, %f5;
	st.global.f32 	[%rd18], %f6;
	add.s64 	%rd20, %rd17, %rd19;
	ld.global.f32 	%f7, [%rd20];
	add.s64 	%rd21, %rd18, %rd19;
	ld.global.f32 	%f8, [%rd21];
	add.f32 	%f9, %f7, %f8;
	st.global.f32 	[%rd21], %f9;
	add.s64 	%rd22, %rd20, %rd19;
	ld.global.f32 	%f10, [%rd22];
	add.s64 	%rd23, %rd21, %rd19;
	ld.global.f32 	%f11, [%rd23];
	add.f32 	%f12, %f10, %f11;
	st.global.f32 	[%rd23], %f12;
	add.s64 	%rd24, %rd22, %rd19;
	ld.global.f32 	%f13, [%rd24];
	add.s64 	%rd25, %rd23, %rd19;
	ld.global.f32 	%f14, [%rd25];
	add.f32 	%f15, %f13, %f14;
	st.global.f32 	[%rd25], %f15;
	add.s32 	%r35, %r32, %r35;
	setp.lt.s32 	%p7, %r35, %r14;
	@%p7 bra 	$L__BB0_8;
$L__BB0_9:
	ret;

}


// ===== COMPILED SASS (sm_100) =====

	.target	sm_100

	.elftype	@"ET_EXEC"


//--------------------- .note.nv.tkinfo           --------------------------
	.section	.note.nv.tkinfo,"",@"SHT_NOTE"
	.sectionflags	@"SHF_NOTE_NV_TKINFO"
	.tkinfo
        /*0018*/ 	.word	0x00000002
        /*0030*/ 	.string	""
        /*0030*/ 	.string	"ptxas"
        /*0030*/ 	.string	"Cuda compilation tools, release 13.0, V13.0.88"
        /*0030*/ 	.string	"Build cuda_13.0.r13.0/compiler.36424714_0"
        /*0030*/ 	.string	"-arch sm_100 -m 64 "



//--------------------- .note.nv.cuinfo           --------------------------
	.section	.note.nv.cuinfo,"",@"SHT_NOTE"
	.sectionflags	@"SHF_NOTE_NV_CUINFO"
        /*0018*/ 	.short	0x0002
        /*001a*/ 	.short	0x0064
        /*001c*/ 	.short	0x0082
	.zero		2


//--------------------- .nv.info                  --------------------------
	.section	.nv.info,"",@"SHT_CUDA_INFO"
	.align	4


	//----- nvinfo : EIATTR_REGCOUNT
	.align		4
        /*0000*/ 	.byte	0x04, 0x2f
        /*0002*/ 	.short	(.L_4 - .L_3)
	.align		4
.L_3:
        /*0004*/ 	.word	index@(_Z3addiPfS_)
        /*0008*/ 	.word	0x0000001a


	//----- nvinfo : EIATTR_FRAME_SIZE
	.align		4
.L_4:
        /*000c*/ 	.byte	0x04, 0x11
        /*000e*/ 	.short	(.L_6 - .L_5)
	.align		4
.L_5:
        /*0010*/ 	.word	index@(_Z3addiPfS_)
        /*0014*/ 	.word	0x00000008


	//----- nvinfo : EIATTR_MIN_STACK_SIZE
	.align		4
.L_6:
        /*0018*/ 	.byte	0x04, 0x12
        /*001a*/ 	.short	(.L_8 - .L_7)
	.align		4
.L_7:
        /*001c*/ 	.word	index@(_Z3addiPfS_)
        /*0020*/ 	.word	0x00000008
.L_8:


//--------------------- .nv.compat                --------------------------
	.section	.nv.compat,"",@"SHT_CUDA_COMPAT_INFO"
	.align	4
        /*0000*/ 	.byte	0x02, 0x09, 0x00, 0x00, 0x02, 0x02, 0x01, 0x00, 0x02, 0x05, 0x05, 0x00, 0x03, 0x07, 0x01, 0x01
        /*0010*/ 	.byte	0x02, 0x03, 0x00, 0x00, 0x02, 0x06, 0x01, 0x00, 0x04, 0x0b, 0x08, 0x00, 0x09, 0x00, 0x00, 0x00
        /*0020*/ 	.byte	0x00, 0x00, 0x00, 0x00


//--------------------- .nv.info._Z3addiPfS_      --------------------------
	.section	.nv.info._Z3addiPfS_,"",@"SHT_CUDA_INFO"
	.sectionflags	@""
	.align	4


	//----- nvinfo : EIATTR_CUDA_API_VERSION
	.align		4
        /*0000*/ 	.byte	0x04, 0x37
        /*0002*/ 	.short	(.L_10 - .L_9)
.L_9:
        /*0004*/ 	.word	0x00000082


	//----- nvinfo : EIATTR_KPARAM_INFO
	.align		4
.L_10:
        /*0008*/ 	.byte	0x04, 0x17
        /*000a*/ 	.short	(.L_12 - .L_11)
.L_11:
        /*000c*/ 	.word	0x00000000
        /*0010*/ 	.short	0x0002
        /*0012*/ 	.short	0x0010
        /*0014*/ 	.byte	0x00, 0xf5, 0x21, 0x00


	//----- nvinfo : EIATTR_KPARAM_INFO
	.align		4
.L_12:
        /*0018*/ 	.byte	0x04, 0x17
        /*001a*/ 	.short	(.L_14 - .L_13)
.L_13:
        /*001c*/ 	.word	0x00000000
        /*0020*/ 	.short	0x0001
        /*0022*/ 	.short	0x0008
        /*0024*/ 	.byte	0x00, 0xf5, 0x21, 0x00


	//----- nvinfo : EIATTR_KPARAM_INFO
	.align		4
.L_14:
        /*0028*/ 	.byte	0x04, 0x17
        /*002a*/ 	.short	(.L_16 - .L_15)
.L_15:
        /*002c*/ 	.word	0x00000000
        /*0030*/ 	.short	0x0000
        /*0032*/ 	.short	0x0000
        /*0034*/ 	.byte	0x00, 0xf0, 0x11, 0x00


	//----- nvinfo : EIATTR_SPARSE_MMA_MASK
	.align		4
.L_16:
        /*0038*/ 	.byte	0x03, 0x50
        /*003a*/ 	.short	0x0000


	//----- nvinfo : EIATTR_MAXREG_COUNT
	.align		4
        /*003c*/ 	.byte	0x03, 0x1b
        /*003e*/ 	.short	0x00ff


	//----- nvinfo : EIATTR_EXTERNS
	.align		4
        /*0040*/ 	.byte	0x04, 0x0f
        /*0042*/ 	.short	(.L_18 - .L_17)


	//   ....[0]....
	.align		4
.L_17:
        /*0044*/ 	.word	index@(vprintf)


	//----- nvinfo : EIATTR_MERCURY_ISA_VERSION
	.align		4
.L_18:
        /*0048*/ 	.byte	0x03, 0x5f
        /*004a*/ 	.short	0x0101


	//----- nvinfo : EIATTR_VRC_CTA_INIT_COUNT
	.align		4
        /*004c*/ 	.byte	0x02, 0x4a
	.zero		1
	.zero		1


	//----- nvinfo : EIATTR_SYSCALL_OFFSETS
	.align		4
        /*0050*/ 	.byte	0x04, 0x46
        /*0052*/ 	.short	(.L_20 - .L_19)


	//   ....[0]....
.L_19:
        /*0054*/ 	.word	0x00000180


	//   ....[1]....
        /*0058*/ 	.word	0x00000210


	//   ....[2]....
        /*005c*/ 	.word	0x000002a0


	//----- nvinfo : EIATTR_EXIT_INSTR_OFFSETS
	.align		4
.L_20:
        /*0060*/ 	.byte	0x04, 0x1c
        /*0062*/ 	.short	(.L_22 - .L_21)


	//   ....[0]....
.L_21:
        /*0064*/ 	.word	0x000002e0


	//   ....[1]....
        /*0068*/ 	.word	0x00000610


	//   ....[2]....
        /*006c*/ 	.word	0x00000850


	//----- nvinfo : EIATTR_CRS_STACK_SIZE
	.align		4
.L_22:
        /*0070*/ 	.byte	0x04, 0x1e
        /*0072*/ 	.short	(.L_24 - .L_23)
.L_23:
        /*0074*/ 	.word	0x00000000


	//----- nvinfo : EIATTR_CBANK_PARAM_SIZE
	.align		4
.L_24:
        /*0078*/ 	.byte	0x03, 0x19
        /*007a*/ 	.short	0x0018


	//----- nvinfo : EIATTR_PARAM_CBANK
	.align		4
        /*007c*/ 	.byte	0x04, 0x0a
        /*007e*/ 	.short	(.L_26 - .L_25)
	.align		4
.L_25:
        /*0080*/ 	.word	index@(.nv.constant0._Z3addiPfS_)
        /*0084*/ 	.short	0x0380
        /*0086*/ 	.short	0x0018


	//----- nvinfo : EIATTR_SW_WAR
	.align		4
.L_26:
        /*0088*/ 	.byte	0x04, 0x36
        /*008a*/ 	.short	(.L_28 - .L_27)
.L_27:
        /*008c*/ 	.word	0x00000008
.L_28:


//--------------------- .nv.callgraph             --------------------------
	.section	.nv.callgraph,"",@"SHT_CUDA_CALLGRAPH"
	.align	4
	.sectionentsize	8
	.align		4
        /*0000*/ 	.word	0x00000000
	.align		4
        /*0004*/ 	.word	0xffffffff
	.align		4
        /*0008*/ 	.word	index@(_Z3addiPfS_)
	.align		4
        /*000c*/ 	.word	index@(vprintf)
	.align		4
        /*0010*/ 	.word	0x00000000
	.align		4
        /*0014*/ 	.word	0xfffffffe
	.align		4
        /*0018*/ 	.word	0x00000000
	.align		4
        /*001c*/ 	.word	0xfffffffd
	.align		4
        /*0020*/ 	.word	0x00000000
	.align		4
        /*0024*/ 	.word	0xfffffffc


//--------------------- .nv.constant4             --------------------------
	.section	.nv.constant4,"a",@progbits
	.align	8
	.align		8
.nv.constant4:
        /*0000*/ 	.dword	vprintf
	.align		8
        /*0008*/ 	.dword	$str
	.align		8
        /*0010*/ 	.dword	$str$1
	.align		8
        /*0018*/ 	.dword	$str$2


//--------------------- .text._Z3addiPfS_         --------------------------
	.section	.text._Z3addiPfS_,"ax",@progbits
	.align	128
        .global         _Z3addiPfS_
        .type           _Z3addiPfS_,@function
        .size           _Z3addiPfS_,(.L_x_9 - _Z3addiPfS_)
        .other          _Z3addiPfS_,@"STO_CUDA_ENTRY STV_DEFAULT"
_Z3addiPfS_:
.text._Z3addiPfS_:
[----:B------:R-:W0:Y:S01]  /*0000*/  LDC R1, c[0x0][0x37c] ;  /* 0x0000df00ff017b82 */ /* 0x000e220000000800 */
[----:B------:R-:W1:Y:S01]  /*0010*/  S2R R23, SR_TID.X ;  /* 0x0000000000177919 */ /* 0x000e620000002100 */
[----:B------:R-:W2:Y:S06]  /*0020*/  LDCU UR5, c[0x0][0x2fc] ;  /* 0x00005f80ff0577ac */ /* 0x000eac0008000800 */
[----:B------:R-:W1:Y:S01]  /*0030*/  S2UR UR6, SR_CTAID.X ;  /* 0x00000000000679c3 */ /* 0x000e620000002500 */
[----:B0-----:R-:W-:Y:S01]  /*0040*/  VIADD R1, R1, 0xfffffff8 ;  /* 0xfffffff801017836 */ /* 0x001fe20000000000 */
[----:B------:R-:W-:Y:S01]  /*0050*/  BSSY.RECONVERGENT B6, `(.L_x_0) ;  /* 0x0000026000067945 */ /* 0x000fe20003800200 */
[----:B------:R-:W0:Y:S05]  /*0060*/  LDCU UR4, c[0x0][0x2f8] ;  /* 0x00005f00ff0477ac */ /* 0x000e2a0008000800 */
[----:B------:R-:W1:Y:S08]  /*0070*/  LDC R0, c[0x0][0x360] ;  /* 0x0000d800ff007b82 */ /* 0x000e700000000800 */
[----:B------:R-:W3:Y:S01]  /*0080*/  LDC R19, c[0x0][0x370] ;  /* 0x0000dc00ff137b82 */ /* 0x000ee20000000800 */
[----:B0-----:R-:W-:-:S05]  /*0090*/  IADD3 R17, P1, PT, R1, UR4, RZ ;  /* 0x0000000401117c10 */ /* 0x001fca000ff3e0ff */
[----:B--2---:R-:W-:Y:S02]  /*00a0*/  IMAD.X R16, RZ, RZ, UR5, P1 ;  /* 0x00000005ff107e24 */ /* 0x004fe400088e06ff */
[----:B-1----:R-:W-:-:S05]  /*00b0*/  IMAD R23, R0, UR6, R23 ;  /* 0x0000000600177c24 */ /* 0x002fca000f8e0217 */
[----:B------:R-:W-:Y:S01]  /*00c0*/  ISETP.NE.AND P0, PT, R23, RZ, PT ;  /* 0x000000ff1700720c */ /* 0x000fe20003f05270 */
[----:B---3--:R-:W-:-:S12]  /*00d0*/  IMAD R2, R0, R19, RZ ;  /* 0x0000001300027224 */ /* 0x008fd800078e02ff */
[----:B------:R-:W-:Y:S05]  /*00e0*/  @P0 BRA `(.L_x_1) ;  /* 0x0000000000700947 */ /* 0x000fea0003800000 */
[----:B------:R-:W-:Y:S01]  /*00f0*/  MOV R18, 0x0 ;  /* 0x0000000000127802 */ /* 0x000fe20000000f00 */
[----:B------:R0:W-:Y:S01]  /*0100*/  STL [R1], R0 ;  /* 0x0000000001007387 */ /* 0x0001e20000100800 */
[----:B------:R-:W1:Y:S01]  /*0110*/  LDCU.64 UR4, c[0x4][0x8] ;  /* 0x01000100ff0477ac */ /* 0x000e620008000a00 */
[----:B------:R-:W-:Y:S01]  /*0120*/  IMAD.MOV.U32 R6, RZ, RZ, R17 ;  /* 0x000000ffff067224 */ /* 0x000fe200078e0011 */
[----:B------:R0:W2:Y:S01]  /*0130*/  LDC.64 R8, c[0x4][R18] ;  /* 0x0100000012087b82 */ /* 0x0000a20000000a00 */
[----:B------:R-:W-:Y:S02]  /*0140*/  MOV R7, R16 ;  /* 0x0000001000077202 */ /* 0x000fe40000000f00 */
[----:B-1----:R-:W-:Y:S01]  /*0150*/  MOV R4, UR4 ;  /* 0x0000000400047c02 */ /* 0x002fe20008000f00 */
[----:B0-----:R-:W-:-:S07]  /*0160*/  IMAD.U32 R5, RZ, RZ, UR5 ;  /* 0x00000005ff057e24 */ /* 0x001fce000f8e00ff */
[----:B------:R-:W-:-:S07]  /*0170*/  LEPC R20, `(.L_x_2) ;  /* 0x000000001014794e */ /* 0x000fce0000000000 */
[----:B--2---:R-:W-:Y:S05]  /*0180*/  CALL.ABS.NOINC R8 ;  /* 0x0000000008007343 */ /* 0x004fea0003c00000 */
.L_x_2:
[----:B------:R0:W-:Y:S01]  /*0190*/  STL [R1], R19 ;  /* 0x0000001301007387 */ /* 0x0001e20000100800 */
[----:B------:R0:W1:Y:S01]  /*01a0*/  LDC.64 R8, c[0x4][R18] ;  /* 0x0100000012087b82 */ /* 0x0000620000000a00 */
[----:B------:R-:W2:Y:S01]  /*01b0*/  LDCU.64 UR4, c[0x4][0x10] ;  /* 0x01000200ff0477ac */ /* 0x000ea20008000a00 */
[----:B------:R-:W-:Y:S01]  /*01c0*/  MOV R6, R17 ;  /* 0x0000001100067202 */ /* 0x000fe20000000f00 */
[----:B------:R-:W-:Y:S02]  /*01d0*/  IMAD.MOV.U32 R7, RZ, RZ, R16 ;  /* 0x000000ffff077224 */ /* 0x000fe400078e0010 */
[----:B--2---:R-:W-:Y:S02]  /*01e0*/  IMAD.U32 R4, RZ, RZ, UR4 ;  /* 0x00000004ff047e24 */ /* 0x004fe4000f8e00ff */
[----:B0-----:R-:W-:-:S07]  /*01f0*/  IMAD.U32 R5, RZ, RZ, UR5 ;  /* 0x00000005ff057e24 */ /* 0x001fce000f8e00ff */
[----:B------:R-:W-:-:S07]  /*0200*/  LEPC R20, `(.L_x_3) ;  /* 0x000000001014794e */ /* 0x000fce0000000000 */
[----:B-1----:R-:W-:Y:S05]  /*0210*/  CALL.ABS.NOINC R8 ;  /* 0x0000000008007343 */ /* 0x002fea0003c00000 */
.L_x_3:
[----:B------:R0:W-:Y:S01]  /*0220*/  STL [R1], R2 ;  /* 0x0000000201007387 */ /* 0x0001e20000100800 */
[----:B------:R-:W1:Y:S01]  /*0230*/  LDC.64 R18, c[0x4][R18] ;  /* 0x0100000012127b82 */ /* 0x000e620000000a00 */
[----:B------:R-:W2:Y:S01]  /*0240*/  LDCU.64 UR4, c[0x4][0x18] ;  /* 0x01000300ff0477ac */ /* 0x000ea20008000a00 */
[----:B------:R-:W-:Y:S02]  /*0250*/  IMAD.MOV.U32 R6, RZ, RZ, R17 ;  /* 0x000000ffff067224 */ /* 0x000fe400078e0011 */
[----:B------:R-:W-:Y:S02]  /*0260*/  IMAD.MOV.U32 R7, RZ, RZ, R16 ;  /* 0x000000ffff077224 */ /* 0x000fe400078e0010 */
[----:B--2---:R-:W-:Y:S01]  /*0270*/  IMAD.U32 R4, RZ, RZ, UR4 ;  /* 0x00000004ff047e24 */ /* 0x004fe2000f8e00ff */
[----:B0-----:R-:W-:-:S07]  /*0280*/  MOV R5, UR5 ;  /* 0x0000000500057c02 */ /* 0x001fce0008000f00 */
[----:B------:R-:W-:-:S07]  /*0290*/  LEPC R20, `(.L_x_1) ;  /* 0x000000001014794e */ /* 0x000fce0000000000 */
[----:B-1----:R-:W-:Y:S05]  /*02a0*/  CALL.ABS.NOINC R18 ;  /* 0x0000000012007343 */ /* 0x002fea0003c00000 */
.L_x_1:
[----:B------:R-:W-:Y:S05]  /*02b0*/  BSYNC.RECONVERGENT B6 ;  /* 0x0000000000067941 */ /* 0x000fea0003800200 */
.L_x_0:
[----:B------:R-:W0:Y:S02]  /*02c0*/  LDC R0, c[0x0][0x380] ;  /* 0x0000e000ff007b82 */ /* 0x000e240000000800 */
[----:B0-----:R-:W-:-:S13]  /*02d0*/  ISETP.GE.AND P0, PT, R23, R0, PT ;  /* 0x000000001700720c */ /* 0x001fda0003f06270 */
[----:B------:R-:W-:Y:S05]  /*02e0*/  @P0 EXIT ;  /* 0x000000000000094d */ /* 0x000fea0003800000 */
[----:B------:R-:W0:Y:S01]  /*02f0*/  I2F.U32.RP R8, R2 ;  /* 0x0000000200087306 */ /* 0x000e220000209000 */
[C---:B------:R-:W-:Y:S01]  /*0300*/  IMAD.IADD R3, R2.reuse, 0x1, R23 ;  /* 0x0000000102037824 */ /* 0x040fe200078e0217 */
[----:B------:R-:W-:Y:S01]  /*0310*/  ISETP.NE.U32.AND P2, PT, R2, RZ, PT ;  /* 0x000000ff0200720c */ /* 0x000fe20003f45070 */
[----:B------:R-:W-:Y:S01]  /*0320*/  IMAD.MOV R9, RZ, RZ, -R2 ;  /* 0x000000ffff097224 */ /* 0x000fe200078e0a02 */
[----:B------:R-:W1:Y:S01]  /*0330*/  LDC.64 R14, c[0x0][0x358] ;  /* 0x0000d600ff0e7b82 */ /* 0x000e620000000a00 */
[----:B------:R-:W-:Y:S01]  /*0340*/  BSSY.RECONVERGENT B0, `(.L_x_4) ;  /* 0x000002c000007945 */ /* 0x000fe20003800200 */
[CC--:B------:R-:W-:Y:S02]  /*0350*/  ISETP.GE.AND P0, PT, R3.reuse, R0.reuse, PT ;  /* 0x000000000300720c */ /* 0x0c0fe40003f06270 */
[----:B------:R-:W-:Y:S02]  /*0360*/  VIMNMX R6, PT, PT, R3, R0, !PT ;  /* 0x0000000003067248 */ /* 0x000fe40007fe0100 */
[----:B------:R-:W-:-:S04]  /*0370*/  SEL R7, RZ, 0x1, P0 ;  /* 0x00000001ff077807 */ /* 0x000fc80000000000 */
[----:B------:R-:W-:Y:S01]  /*0380*/  IADD3 R3, PT, PT, R6, -R3, -R7 ;  /* 0x8000000306037210 */ /* 0x000fe20007ffe807 */
[----:B0-----:R-:W0:Y:S02]  /*0390*/  MUFU.RCP R8, R8 ;  /* 0x0000000800087308 */ /* 0x001e240000001000 */
[----:B0-----:R-:W-:-:S06]  /*03a0*/  IADD3 R4, PT, PT, R8, 0xffffffe, RZ ;  /* 0x0ffffffe08047810 */ /* 0x001fcc0007ffe0ff */
[----:B------:R0:W2:Y:S02]  /*03b0*/  F2I.FTZ.U32.TRUNC.NTZ R5, R4 ;  /* 0x0000000400057305 */ /* 0x0000a4000021f000 */
[----:B0-----:R-:W-:Y:S02]  /*03c0*/  HFMA2 R4, -RZ, RZ, 0, 0 ;  /* 0x00000000ff047431 */ /* 0x001fe400000001ff */
[----:B--2---:R-:W-:-:S04]  /*03d0*/  IMAD R9, R9, R5, RZ ;  /* 0x0000000509097224 */ /* 0x004fc800078e02ff */
[----:B------:R-:W-:-:S06]  /*03e0*/  IMAD.HI.U32 R8, R5, R9, R4 ;  /* 0x0000000905087227 */ /* 0x000fcc00078e0004 */
[----:B------:R-:W-:-:S04]  /*03f0*/  IMAD.HI.U32 R8, R8, R3, RZ ;  /* 0x0000000308087227 */ /* 0x000fc800078e00ff */
[----:B------:R-:W-:-:S04]  /*0400*/  IMAD.MOV R4, RZ, RZ, -R8 ;  /* 0x000000ffff047224 */ /* 0x000fc800078e0a08 */
[----:B------:R-:W-:-:S05]  /*0410*/  IMAD R3, R2, R4, R3 ;  /* 0x0000000402037224 */ /* 0x000fca00078e0203 */
[----:B------:R-:W-:-:S13]  /*0420*/  ISETP.GE.U32.AND P0, PT, R3, R2, PT ;  /* 0x000000020300720c */ /* 0x000fda0003f06070 */
[----:B------:R-:W-:Y:S01]  /*0430*/  @P0 IMAD.IADD R3, R3, 0x1, -R2 ;  /* 0x0000000103030824 */ /* 0x000fe200078e0a02 */
[----:B------:R-:W-:-:S04]  /*0440*/  @P0 IADD3 R8, PT, PT, R8, 0x1, RZ ;  /* 0x0000000108080810 */ /* 0x000fc80007ffe0ff */
[----:B------:R-:W-:-:S13]  /*0450*/  ISETP.GE.U32.AND P1, PT, R3, R2, PT ;  /* 0x000000020300720c */ /* 0x000fda0003f26070 */
[----:B------:R-:W-:Y:S01]  /*0460*/  @P1 VIADD R8, R8, 0x1 ;  /* 0x0000000108081836 */ /* 0x000fe20000000000 */
[----:B------:R-:W-:-:S05]  /*0470*/  @!P2 LOP3.LUT R8, RZ, R2, RZ, 0x33, !PT ;  /* 0x00000002ff08a212 */ /* 0x000fca00078e33ff */
[----:B------:R-:W-:-:S05]  /*0480*/  IMAD.IADD R3, R7, 0x1, R8 ;  /* 0x0000000107037824 */ /* 0x000fca00078e0208 */
[C---:B------:R-:W-:Y:S02]  /*0490*/  LOP3.LUT R4, R3.reuse, 0x3, RZ, 0xc0, !PT ;  /* 0x0000000303047812 */ /* 0x040fe400078ec0ff */
[----:B------:R-:W-:Y:S02]  /*04a0*/  ISETP.GE.U32.AND P1, PT, R3, 0x3, PT ;  /* 0x000000030300780c */ /* 0x000fe40003f26070 */
[----:B------:R-:W-:-:S13]  /*04b0*/  ISETP.NE.AND P0, PT, R4, 0x3, PT ;  /* 0x000000030400780c */ /* 0x000fda0003f05270 */
[----:B-1----:R-:W-:Y:S05]  /*04c0*/  @!P0 BRA `(.L_x_5) ;  /* 0x00000000004c8947 */ /* 0x002fea0003800000 */
[----:B------:R-:W0:Y:S01]  /*04d0*/  LDC.64 R4, c[0x0][0x390] ;  /* 0x0000e400ff047b82 */ /* 0x000e220000000a00 */
[----:B------:R-:W-:-:S04]  /*04e0*/  IADD3 R3, PT, PT, R3, 0x1, RZ ;  /* 0x0000000103037810 */ /* 0x000fc80007ffe0ff */
[----:B------:R-:W-:-:S03]  /*04f0*/  LOP3.LUT R3, R3, 0x3, RZ, 0xc0, !PT ;  /* 0x0000000303037812 */ /* 0x000fc600078ec0ff */
[----:B------:R-:W1:Y:S02]  /*0500*/  LDC.64 R6, c[0x0][0x388] ;  /* 0x0000e200ff067b82 */ /* 0x000e640000000a00 */
[----:B------:R-:W-:-:S07]  /*0510*/  IMAD.MOV R3, RZ, RZ, -R3 ;  /* 0x000000ffff037224 */ /* 0x000fce00078e0a03 */
.L_x_6:
[C---:B------:R-:W-:Y:S01]  /*0520*/  R2UR UR4, R14.reuse ;  /* 0x000000000e0472ca */ /* 0x040fe200000e0000 */
[----:B-1----:R-:W-:Y:S01]  /*0530*/  IMAD.WIDE R10, R23, 0x4, R6 ;  /* 0x00000004170a7825 */ /* 0x002fe200078e0206 */
[----:B------:R-:W-:Y:S02]  /*0540*/  R2UR UR5, R15 ;  /* 0x000000000f0572ca */ /* 0x000fe400000e0000 */
[----:B------:R-:W-:Y:S01]  /*0550*/  R2UR UR6, R14 ;  /* 0x000000000e0672ca */ /* 0x000fe200000e0000 */
[----:B0-2---:R-:W-:Y:S01]  /*0560*/  IMAD.WIDE R8, R23, 0x4, R4 ;  /* 0x0000000417087825 */ /* 0x005fe200078e0204 */
[----:B------:R-:W-:-:S09]  /*0570*/  R2UR UR7, R15 ;  /* 0x000000000f0772ca */ /* 0x000fd200000e0000 */
[----:B------:R-:W2:Y:S04]  /*0580*/  LDG.E R10, desc[UR4][R10.64] ;  /* 0x000000040a0a7981 */ /* 0x000ea8000c1e1900 */
[----:B------:R-:W2:Y:S01]  /*0590*/  LDG.E R13, desc[UR6][R8.64] ;  /* 0x00000006080d7981 */ /* 0x000ea2000c1e1900 */
[----:B------:R-:W-:Y:S01]  /*05a0*/  IADD3 R3, PT, PT, R3, 0x1, RZ ;  /* 0x0000000103037810 */ /* 0x000fe20007ffe0ff */
[----:B------:R-:W-:-:S03]  /*05b0*/  IMAD.IADD R23, R2, 0x1, R23 ;  /* 0x0000000102177824 */ /* 0x000fc600078e0217 */
[----:B------:R-:W-:Y:S01]  /*05c0*/  ISETP.NE.AND P0, PT, R3, RZ, PT ;  /* 0x000000ff0300720c */ /* 0x000fe20003f05270 */
[----:B--2---:R-:W-:-:S05]  /*05d0*/  FADD R13, R10, R13 ;  /* 0x0000000d0a0d7221 */ /* 0x004fca0000000000 */
[----:B------:R2:W-:Y:S07]  /*05e0*/  STG.E desc[UR4][R8.64], R13 ;  /* 0x0000000d08007986 */ /* 0x0005ee000c101904 */
[----:B------:R-:W-:Y:S05]  /*05f0*/  @P0 BRA `(.L_x_6) ;  /* 0xfffffffc00c80947 */ /* 0x000fea000383ffff */
.L_x_5:
[----:B------:R-:W-:Y:S05]  /*0600*/  BSYNC.RECONVERGENT B0 ;  /* 0x0000000000007941 */ /* 0x000fea0003800200 */
.L_x_4:
[----:B------:R-:W-:Y:S05]  /*0610*/  @!P1 EXIT ;  /* 0x000000000000994d */ /* 0x000fea0003800000 */
.L_x_7:
[----:B------:R-:W2:Y:S01]  /*0620*/  LDC.64 R4, c[0x0][0x388] ;  /* 0x0000e200ff047b82 */ /* 0x000ea20000000a00 */
[C---:B------:R-:W-:Y:S02]  /*0630*/  R2UR UR4, R14.reuse ;  /* 0x000000000e0472ca */ /* 0x040fe400000e0000 */
[C---:B------:R-:W-:Y:S02]  /*0640*/  R2UR UR5, R15.reuse ;  /* 0x000000000f0572ca */ /* 0x040fe400000e0000 */
[----:B------:R-:W-:Y:S02]  /*0650*/  R2UR UR6, R14 ;  /* 0x000000000e0672ca */ /* 0x000fe400000e0000 */
[----:B------:R-:W-:Y:S01]  /*0660*/  R2UR UR7, R15 ;  /* 0x000000000f0772ca */ /* 0x000fe200000e0000 */
[----:B0-----:R-:W0:Y:S01]  /*0670*/  LDC.64 R6, c[0x0][0x390] ;  /* 0x0000e400ff067b82 */ /* 0x001e220000000a00 */
[----:B--2---:R-:W-:-:S07]  /*0680*/  IMAD.WIDE R8, R23, 0x4, R4 ;  /* 0x0000000417087825 */ /* 0x004fce00078e0204 */
[----:B------:R-:W2:Y:S01]  /*0690*/  LDG.E R3, desc[UR4][R8.64] ;  /* 0x0000000408037981 */ /* 0x000ea2000c1e1900 */
[----:B0-----:R-:W-:-:S05]  /*06a0*/  IMAD.WIDE R12, R23, 0x4, R6 ;  /* 0x00000004170c7825 */ /* 0x001fca00078e0206 */
[----:B------:R-:W2:Y:S01]  /*06b0*/  LDG.E R4, desc[UR6][R12.64] ;  /* 0x000000060c047981 */ /* 0x000ea2000c1e1900 */
[----:B------:R-:W-:Y:S02]  /*06c0*/  R2UR UR8, R14 ;  /* 0x000000000e0872ca */ /* 0x000fe400000e0000 */
[----:B------:R-:W-:Y:S01]  /*06d0*/  R2UR UR9, R15 ;  /* 0x000000000f0972ca */ /* 0x000fe200000e0000 */
[----:B------:R-:W-:-:S04]  /*06e0*/  IMAD.WIDE R6, R2, 0x4, R12 ;  /* 0x0000000402067825 */ /* 0x000fc800078e020c */
[----:B--2---:R-:W-:Y:S01]  /*06f0*/  FADD R3, R3, R4 ;  /* 0x0000000403037221 */ /* 0x004fe20000000000 */
[----:B------:R-:W-:-:S04]  /*0700*/  IMAD.WIDE R4, R2, 0x4, R8 ;  /* 0x0000000402047825 */ /* 0x000fc800078e0208 */
[----:B------:R0:W-:Y:S04]  /*0710*/  STG.E desc[UR4][R12.64], R3 ;  /* 0x000000030c007986 */ /* 0x0001e8000c101904 */
[----:B------:R-:W2:Y:S04]  /*0720*/  LDG.E R10, desc[UR6][R4.64] ;  /* 0x00000006040a7981 */ /* 0x000ea8000c1e1900 */
[----:B------:R-:W2:Y:S01]  /*0730*/  LDG.E R11, desc[UR8][R6.64] ;  /* 0x00000008060b7981 */ /* 0x000ea2000c1e1900 */
[----:B------:R-:W-:-:S04]  /*0740*/  IMAD.WIDE R8, R2, 0x4, R4 ;  /* 0x0000000402087825 */ /* 0x000fc800078e0204 */
[----:B--2---:R-:W-:Y:S01]  /*0750*/  FADD R17, R10, R11 ;  /* 0x0000000b0a117221 */ /* 0x004fe20000000000 */
[----:B------:R-:W-:-:S04]  /*0760*/  IMAD.WIDE R10, R2, 0x4, R6 ;  /* 0x00000004020a7825 */ /* 0x000fc800078e0206 */
[----:B------:R1:W-:Y:S04]  /*0770*/  STG.E desc[UR4][R6.64], R17 ;  /* 0x0000001106007986 */ /* 0x0003e8000c101904 */
[----:B------:R-:W2:Y:S04]  /*0780*/  LDG.E R16, desc[UR6][R8.64] ;  /* 0x0000000608107981 */ /* 0x000ea8000c1e1900 */
[----:B0-----:R-:W2:Y:S01]  /*0790*/  LDG.E R3, desc[UR8][R10.64] ;  /* 0x000000080a037981 */ /* 0x001ea2000c1e1900 */
[----:B------:R-:W-:-:S04]  /*07a0*/  IMAD.WIDE R4, R2, 0x4, R8 ;  /* 0x0000000402047825 */ /* 0x000fc800078e0208 */
[----:B------:R-:W-:-:S04]  /*07b0*/  IMAD.WIDE R12, R2, 0x4, R10 ;  /* 0x00000004020c7825 */ /* 0x000fc800078e020a */
[----:B--2---:R-:W-:-:S05]  /*07c0*/  FADD R3, R16, R3 ;  /* 0x0000000310037221 */ /* 0x004fca0000000000 */
[----:B------:R0:W-:Y:S04]  /*07d0*/  STG.E desc[UR4][R10.64], R3 ;  /* 0x000000030a007986 */ /* 0x0001e8000c101904 */
[----:B------:R-:W2:Y:S04]  /*07e0*/  LDG.E R4, desc[UR6][R4.64] ;  /* 0x0000000604047981 */ /* 0x000ea8000c1e1900 */
[----:B-1----:R-:W2:Y:S01]  /*07f0*/  LDG.E R7, desc[UR8][R12.64] ;  /* 0x000000080c077981 */ /* 0x002ea2000c1e1900 */
[----:B------:R-:W-:-:S04]  /*0800*/  LEA R23, R2, R23, 0x2 ;  /* 0x0000001702177211 */ /* 0x000fc800078e10ff */
[----:B------:R-:W-:Y:S01]  /*0810*/  ISETP.GE.AND P0, PT, R23, R0, PT ;  /* 0x000000001700720c */ /* 0x000fe20003f06270 */
[----:B--2---:R-:W-:-:S05]  /*0820*/  FADD R7, R4, R7 ;  /* 0x0000000704077221 */ /* 0x004fca0000000000 */
[----:B------:R0:W-:Y:S07]  /*0830*/  STG.E desc[UR4][R12.64], R7 ;  /* 0x000000070c007986 */ /* 0x0001ee000c101904 */
[----:B------:R-:W-:Y:S05]  /*0840*/  @!P0 BRA `(.L_x_7) ;  /* 0xfffffffc00748947 */ /* 0x000fea000383ffff */
[----:B------:R-:W-:Y:S05]  /*0850*/  EXIT ;  /* 0x000000000000794d */ /* 0x000fea0003800000 */
.L_x_8:
[----:B------:R-:W-:-:S00]  /*0860*/  BRA `(.L_x_8) ;  /* 0xfffffffc00fc7947 */ /* 0x000fc0000383ffff */
[----:B------:R-:W-:-:S00]  /*0870*/  NOP ;  /* 0x0000000000007918 */ /* 0x000fc00000000000 */
        /* <DEDUP_REMOVED lines=8> */
.L_x_9:


//--------------------- .nv.global.init           --------------------------
	.section	.nv.global.init,"aw",@progbits
.nv.global.init:
	.type		$str$2,@object
	.size		$str$2,($str$1 - $str$2)
$str$2:
        /*0000*/ 	.byte	0x48, 0x65, 0x6c, 0x6c, 0x6f, 0x20, 0x66, 0x72, 0x6f, 0x6d, 0x20, 0x47, 0x50, 0x55, 0x21, 0x20
        /*0010*/ 	.byte	0x73, 0x74, 0x72, 0x69, 0x64, 0x65, 0x20, 0x3d, 0x20, 0x25, 0x64, 0x0a, 0x00
	.type		$str$1,@object
	.size		$str$1,($str - $str$1)
$str$1:
        /*001d*/ 	.byte	0x48, 0x65, 0x6c, 0x6c, 0x6f, 0x20, 0x66, 0x72, 0x6f, 0x6d, 0x20, 0x47, 0x50, 0x55, 0x21, 0x20
        /*002d*/ 	.byte	0x67, 0x72, 0x69, 0x64, 0x44, 0x69, 0x6d, 0x2e, 0x78, 0x20, 0x3d, 0x20, 0x25, 0x64, 0x0a, 0x00
	.type		$str,@object
	.size		$str,(.L_0 - $str)
$str:
        /*003d*/ 	.byte	0x48, 0x65, 0x6c, 0x6c, 0x6f, 0x20, 0x66, 0x72, 0x6f, 0x6d, 0x20, 0x47, 0x50, 0x55, 0x21, 0x20
        /*004d*/ 	.byte	0x62, 0x6c, 0x6f, 0x63, 0x6b, 0x44, 0x69, 0x6d, 0x2e, 0x78, 0x20, 0x3d, 0x20, 0x25, 0x64, 0x0a
        /*005d*/ 	.byte	0x00
.L_0:


//--------------------- .nv.shared.reserved.0     --------------------------
	.section	.nv.shared.reserved.0,"aw",@nobits
	.weak		__nv_reservedSMEM_offset_0_alias
	.size		__nv_reservedSMEM_offset_0_alias, 0, 64
	.other		__nv_reservedSMEM_offset_0_alias,@"STO_CUDA_RESERVED_SHARED STV_DEFAULT"
__nv_reservedSMEM_offset_0_alias:
	.zero		0
	.zero		64


//--------------------- .nv.constant0._Z3addiPfS_ --------------------------
	.section	.nv.constant0._Z3addiPfS_,"a",@progbits
	.sectionflags	@""
	.align	4
.nv.constant0._Z3addiPfS_:
	.zero		920


//--------------------- SYMBOLS --------------------------

	.type		.nv.reservedSmem.offset0,@object
	.size		.nv.reservedSmem.offset0,0x4
	.type		vprintf,@function
